//
// Generated by NVIDIA NVVM Compiler
//
// Compiler Build ID: CL-36424714
// Cuda compilation tools, release 13.0, V13.0.88
// Based on NVVM 20.0.0
//

.version 9.0
.target sm_100
.address_size 64

	// .globl	_Z11relu_kernelPK6float4PS_i

.visible .entry _Z11relu_kernelPK6float4PS_i(
	.param .u64 .ptr .align 1 _Z11relu_kernelPK6float4PS_i_param_0,
	.param .u64 .ptr .align 1 _Z11relu_kernelPK6float4PS_i_param_1,
	.param .u32 _Z11relu_kernelPK6float4PS_i_param_2
)
{
	.reg .pred 	%p<11>;
	.reg .b32 	%r<13>;
	.reg .b32 	%f<25>;
	.reg .b64 	%rd<11>;

	ld.param.u64 	%rd2, [_Z11relu_kernelPK6float4PS_i_param_0];
	ld.param.u64 	%rd3, [_Z11relu_kernelPK6float4PS_i_param_1];
	ld.param.u32 	%r3, [_Z11relu_kernelPK6float4PS_i_param_2];
	cvta.to.global.u64 	%rd1, %rd3;
	mov.u32 	%r4, %tid.x;
	shr.u32 	%r5, %r4, 5;
	and.b32  	%r6, %r4, 31;
	mov.u32 	%r7, %ctaid.x;
	mov.u32 	%r8, %ntid.x;
	shr.u32 	%r9, %r8, 5;
	mad.lo.s32 	%r10, %r9, %r7, %r5;
	shl.b32 	%r11, %r10, 6;
	or.b32  	%r1, %r11, %r6;
	shr.s32 	%r2, %r3, 2;
	setp.ge.s32 	%p1, %r1, %r2;
	@%p1 bra 	$L__BB0_2;
	mul.wide.s32 	%rd5, %r1, 16;
	add.s64 	%rd4, %rd2, %rd5;
	// begin inline asm
	ld.global.nc.v4.f32 {%f1,%f2,%f3,%f4}, [%rd4];
	// end inline asm
	setp.gt.f32 	%p2, %f1, 0f00000000;
	selp.f32 	%f5, 0f3F800000, 0f00000000, %p2;
	mul.f32 	%f6, %f1, %f5;
	setp.gt.f32 	%p3, %f2, 0f00000000;
	selp.f32 	%f7, 0f3F800000, 0f00000000, %p3;
	mul.f32 	%f8, %f2, %f7;
	setp.gt.f32 	%p4, %f3, 0f00000000;
	selp.f32 	%f9, 0f3F800000, 0f00000000, %p4;
	mul.f32 	%f10, %f3, %f9;
	setp.gt.f32 	%p5, %f4, 0f00000000;
	selp.f32 	%f11, 0f3F800000, 0f00000000, %p5;
	mul.f32 	%f12, %f4, %f11;
	add.s64 	%rd6, %rd1, %rd5;
	st.global.v4.f32 	[%rd6], {%f6, %f8, %f10, %f12};
$L__BB0_2:
	add.s32 	%r12, %r1, 32;
	setp.ge.s32 	%p6, %r12, %r2;
	@%p6 bra 	$L__BB0_4;
	mul.wide.s32 	%rd8, %r1, 16;
	add.s64 	%rd9, %rd2, %rd8;
	add.s64 	%rd7, %rd9, 512;
	// begin inline asm
	ld.global.nc.v4.f32 {%f13,%f14,%f15,%f16}, [%rd7];
	// end inline asm
	setp.gt.f32 	%p7, %f13, 0f00000000;
	selp.f32 	%f17, 0f3F800000, 0f00000000, %p7;
	mul.f32 	%f18, %f13, %f17;
	setp.gt.f32 	%p8, %f14, 0f00000000;
	selp.f32 	%f19, 0f3F800000, 0f00000000, %p8;
	mul.f32 	%f20, %f14, %f19;
	setp.gt.f32 	%p9, %f15, 0f00000000;
	selp.f32 	%f21, 0f3F800000, 0f00000000, %p9;
	mul.f32 	%f22, %f15, %f21;
	setp.gt.f32 	%p10, %f16, 0f00000000;
	selp.f32 	%f23, 0f3F800000, 0f00000000, %p10;
	mul.f32 	%f24, %f16, %f23;
	add.s64 	%rd10, %rd1, %rd8;
	st.global.v4.f32 	[%rd10+512], {%f18, %f20, %f22, %f24};
$L__BB0_4:
	ret;

}


// ===== COMPILED SASS (sm_100) =====

	.target	sm_100

	.elftype	@"ET_EXEC"


//--------------------- .note.nv.tkinfo           --------------------------
	.section	.note.nv.tkinfo,"",@"SHT_NOTE"
	.sectionflags	@"SHF_NOTE_NV_TKINFO"
	.tkinfo
        /*0018*/ 	.word	0x00000002
        /*0030*/ 	.string	""
        /*0030*/ 	.string	"ptxas"
        /*0030*/ 	.string	"Cuda compilation tools, release 13.0, V13.0.88"
        /*0030*/ 	.string	"Build cuda_13.0.r13.0/compiler.36424714_0"
        /*0030*/ 	.string	"-arch sm_100 -m 64 "



//--------------------- .note.nv.cuinfo           --------------------------
	.section	.note.nv.cuinfo,"",@"SHT_NOTE"
	.sectionflags	@"SHF_NOTE_NV_CUINFO"
        /*0018*/ 	.short	0x0002
        /*001a*/ 	.short	0x0064
        /*001c*/ 	.short	0x0082
	.zero		2


//--------------------- .nv.info                  --------------------------
	.section	.nv.info,"",@"SHT_CUDA_INFO"
	.align	4


	//----- nvinfo : EIATTR_REGCOUNT
	.align		4
        /*0000*/ 	.byte	0x04, 0x2f
        /*0002*/ 	.short	(.L_1 - .L_0)
	.align		4
.L_0:
        /*0004*/ 	.word	index@(_Z11relu_kernelPK6float4PS_i)
        /*0008*/ 	.word	0x00000010


	//----- nvinfo : EIATTR_FRAME_SIZE
	.align		4
.L_1:
        /*000c*/ 	.byte	0x04, 0x11
        /*000e*/ 	.short	(.L_3 - .L_2)
	.align		4
.L_2:
        /*0010*/ 	.word	index@(_Z11relu_kernelPK6float4PS_i)
        /*0014*/ 	.word	0x00000000


	//----- nvinfo : EIATTR_MIN_STACK_SIZE
	.align		4
.L_3:
        /*0018*/ 	.byte	0x04, 0x12
        /*001a*/ 	.short	(.L_5 - .L_4)
	.align		4
.L_4:
        /*001c*/ 	.word	index@(_Z11relu_kernelPK6float4PS_i)
        /*0020*/ 	.word	0x00000000
.L_5:


//--------------------- .nv.compat                --------------------------
	.section	.nv.compat,"",@"SHT_CUDA_COMPAT_INFO"
	.align	4
        /*0000*/ 	.byte	0x02, 0x09, 0x00, 0x00, 0x02, 0x02, 0x01, 0x00, 0x02, 0x05, 0x05, 0x00, 0x03, 0x07, 0x01, 0x01
        /*0010*/ 	.byte	0x02, 0x03, 0x00, 0x00, 0x02, 0x06, 0x01, 0x00, 0x04, 0x0b, 0x08, 0x00, 0x09, 0x00, 0x00, 0x00
        /*0020*/ 	.byte	0x00, 0x00, 0x00, 0x00


//--------------------- .nv.info._Z11relu_kernelPK6float4PS_i --------------------------
	.section	.nv.info._Z11relu_kernelPK6float4PS_i,"",@"SHT_CUDA_INFO"
	.sectionflags	@""
	.align	4


	//----- nvinfo : EIATTR_CUDA_API_VERSION
	.align		4
        /*0000*/ 	.byte	0x04, 0x37
        /*0002*/ 	.short	(.L_7 - .L_6)
.L_6:
        /*0004*/ 	.word	0x00000082


	//----- nvinfo : EIATTR_KPARAM_INFO
	.align		4
.L_7:
        /*0008*/ 	.byte	0x04, 0x17
        /*000a*/ 	.short	(.L_9 - .L_8)
.L_8:
        /*000c*/ 	.word	0x00000000
        /*0010*/ 	.short	0x0002
        /*0012*/ 	.short	0x0010
        /*0014*/ 	.byte	0x00, 0xf0, 0x11, 0x00


	//----- nvinfo : EIATTR_KPARAM_INFO
	.align		4
.L_9:
        /*0018*/ 	.byte	0x04, 0x17
        /*001a*/ 	.short	(.L_11 - .L_10)
.L_10:
        /*001c*/ 	.word	0x00000000
        /*0020*/ 	.short	0x0001
        /*0022*/ 	.short	0x0008
        /*0024*/ 	.byte	0x00, 0xf5, 0x21, 0x00


	//----- nvinfo : EIATTR_KPARAM_INFO
	.align		4
.L_11:
        /*0028*/ 	.byte	0x04, 0x17
        /*002a*/ 	.short	(.L_13 - .L_12)
.L_12:
        /*002c*/ 	.word	0x00000000
        /*0030*/ 	.short	0x0000
        /*0032*/ 	.short	0x0000
        /*0034*/ 	.byte	0x00, 0xf5, 0x21, 0x00


	//----- nvinfo : EIATTR_SPARSE_MMA_MASK
	.align		4
.L_13:
        /*0038*/ 	.byte	0x03, 0x50
        /*003a*/ 	.short	0x0000


	//----- nvinfo : EIATTR_MAXREG_COUNT
	.align		4
        /*003c*/ 	.byte	0x03, 0x1b
        /*003e*/ 	.short	0x00ff


	//----- nvinfo : EIATTR_MERCURY_ISA_VERSION
	.align		4
        /*0040*/ 	.byte	0x03, 0x5f
        /*0042*/ 	.short	0x0101


	//----- nvinfo : EIATTR_VRC_CTA_INIT_COUNT
	.align		4
        /*0044*/ 	.byte	0x02, 0x4a
	.zero		1
	.zero		1


	//----- nvinfo : EIATTR_EXIT_INSTR_OFFSETS
	.align		4
        /*0048*/ 	.byte	0x04, 0x1c
        /*004a*/ 	.short	(.L_15 - .L_14)


	//   ....[0]....
.L_14:
        /*004c*/ 	.word	0x00000200


	//   ....[1]....
        /*0050*/ 	.word	0x000002f0


	//----- nvinfo : EIATTR_CRS_STACK_SIZE
	.align		4
.L_15:
        /*0054*/ 	.byte	0x04, 0x1e
        /*0056*/ 	.short	(.L_17 - .L_16)
.L_16:
        /*0058*/ 	.word	0x00000000


	//----- nvinfo : EIATTR_CBANK_PARAM_SIZE
	.align		4
.L_17:
        /*005c*/ 	.byte	0x03, 0x19
        /*005e*/ 	.short	0x0014


	//----- nvinfo : EIATTR_PARAM_CBANK
	.align		4
        /*0060*/ 	.byte	0x04, 0x0a
        /*0062*/ 	.short	(.L_19 - .L_18)
	.align		4
.L_18:
        /*0064*/ 	.word	index@(.nv.constant0._Z11relu_kernelPK6float4PS_i)
        /*0068*/ 	.short	0x0380
        /*006a*/ 	.short	0x0014


	//----- nvinfo : EIATTR_SW_WAR
	.align		4
.L_19:
        /*006c*/ 	.byte	0x04, 0x36
        /*006e*/ 	.short	(.L_21 - .L_20)
.L_20:
        /*0070*/ 	.word	0x00000008
.L_21:


//--------------------- .nv.callgraph             --------------------------
	.section	.nv.callgraph,"",@"SHT_CUDA_CALLGRAPH"
	.align	4
	.sectionentsize	8
	.align		4
        /*0000*/ 	.word	0x00000000
	.align		4
        /*0004*/ 	.word	0xffffffff
	.align		4
        /*0008*/ 	.word	0x00000000
	.align		4
        /*000c*/ 	.word	0xfffffffe
	.align		4
        /*0010*/ 	.word	0x00000000
	.align		4
        /*0014*/ 	.word	0xfffffffd
	.align		4
        /*0018*/ 	.word	0x00000000
	.align		4
        /*001c*/ 	.word	0xfffffffc


//--------------------- .text._Z11relu_kernelPK6float4PS_i --------------------------
	.section	.text._Z11relu_kernelPK6float4PS_i,"ax",@progbits
	.align	128
        .global         _Z11relu_kernelPK6float4PS_i
        .type           _Z11relu_kernelPK6float4PS_i,@function
        .size           _Z11relu_kernelPK6float4PS_i,(.L_x_3 - _Z11relu_kernelPK6float4PS_i)
        .other          _Z11relu_kernelPK6float4PS_i,@"STO_CUDA_ENTRY STV_DEFAULT"
_Z11relu_kernelPK6float4PS_i:
.text._Z11relu_kernelPK6float4PS_i:
[----:B------:R-:W-:Y:S01]  /*0000*/  LDC R1, c[0x0][0x37c] ;  /* 0x0000df00ff017b82 */ /* 0x000fe20000000800 */
[----:B------:R-:W0:Y:S07]  /*0010*/  S2R R2, SR_TID.X ;  /* 0x0000000000027919 */ /* 0x000e2e0000002100 */
[----:B------:R-:W1:Y:S01]  /*0020*/  LDC R3, c[0x0][0x360] ;  /* 0x0000d800ff037b82 */ /* 0x000e620000000800 */
[----:B------:R-:W2:Y:S01]  /*0030*/  LDCU UR4, c[0x0][0x390] ;  /* 0x00007200ff0477ac */ /* 0x000ea20008000800 */
[----:B------:R-:W-:Y:S01]  /*0040*/  BSSY.RECONVERGENT B0, `(.L_x_0) ;  /* 0x000001b000007945 */ /* 0x000fe20003800200 */
[----:B------:R-:W3:Y:S05]  /*0050*/  LDCU.64 UR6, c[0x0][0x358] ;  /* 0x00006b00ff0677ac */ /* 0x000eea0008000a00 */
[----:B------:R-:W4:Y:S01]  /*0060*/  S2UR UR5, SR_CTAID.X ;  /* 0x00000000000579c3 */ /* 0x000f220000002500 */
[----:B--2---:R-:W-:Y:S01]  /*0070*/  USHF.R.S32.HI UR4, URZ, 0x2, UR4 ;  /* 0x00000002ff047899 */ /* 0x004fe20008011404 */
[----:B-1----:R-:W-:-:S02]  /*0080*/  SHF.R.U32.HI R3, RZ, 0x5, R3 ;  /* 0x00000005ff037819 */ /* 0x002fc40000011603 */
[----:B0-----:R-:W-:-:S05]  /*0090*/  SHF.R.U32.HI R0, RZ, 0x5, R2 ;  /* 0x00000005ff007819 */ /* 0x001fca0000011602 */
[----:B----4-:R-:W-:Y:S01]  /*00a0*/  IMAD R3, R3, UR5, R0 ;  /* 0x0000000503037c24 */ /* 0x010fe2000f8e0200 */
[----:B------:R-:W-:-:S04]  /*00b0*/  LOP3.LUT R0, R2, 0x1f, RZ, 0xc0, !PT ;  /* 0x0000001f02007812 */ /* 0x000fc800078ec0ff */
[----:B------:R-:W-:-:S04]  /*00c0*/  LEA R0, R3, R0, 0x6 ;  /* 0x0000000003007211 */ /* 0x000fc800078e30ff */
[C---:B------:R-:W-:Y:S02]  /*00d0*/  ISETP.GE.AND P0, PT, R0.reuse, UR4, PT ;  /* 0x0000000400007c0c */ /* 0x040fe4000bf06270 */
[----:B------:R-:W-:-:S04]  /*00e0*/  IADD3 R2, PT, PT, R0, 0x20, RZ ;  /* 0x0000002000027810 */ /* 0x000fc80007ffe0ff */
[----:B------:R-:W-:-:S07]  /*00f0*/  ISETP.GE.AND P1, PT, R2, UR4, PT ;  /* 0x0000000402007c0c */ /* 0x000fce000bf26270 */
[----:B---3--:R-:W-:Y:S06]  /*0100*/  @P0 BRA `(.L_x_1) ;  /* 0x0000000000380947 */ /* 0x008fec0003800000 */
[----:B------:R-:W0:Y:S08]  /*0110*/  LDC.64 R2, c[0x0][0x380] ;  /* 0x0000e000ff027b82 */ /* 0x000e300000000a00 */
[----:B------:R-:W1:Y:S01]  /*0120*/  LDC.64 R8, c[0x0][0x388] ;  /* 0x0000e200ff087b82 */ /* 0x000e620000000a00 */
[----:B0-----:R-:W-:-:S05]  /*0130*/  IMAD.WIDE R2, R0, 0x10, R2 ;  /* 0x0000001000027825 */ /* 0x001fca00078e0202 */
[----:B------:R-:W2:Y:S01]  /*0140*/  LDG.E.128.CONSTANT R4, desc[UR6][R2.64] ;  /* 0x0000000602047981 */ /* 0x000ea2000c1e9d00 */
[----:B-1----:R-:W-:Y:S01]  /*0150*/  IMAD.WIDE R8, R0, 0x10, R8 ;  /* 0x0000001000087825 */ /* 0x002fe200078e0208 */
[----:B--2---:R-:W-:Y:S02]  /*0160*/  FSET.BF.GT.AND R11, R4, RZ, PT ;  /* 0x000000ff040b720a */ /* 0x004fe40003804000 */
[----:B------:R-:W-:Y:S02]  /*0170*/  FSET.BF.GT.AND R10, R5, RZ, PT ;  /* 0x000000ff050a720a */ /* 0x000fe40003804000 */
[----:B------:R-:W-:Y:S01]  /*0180*/  FSET.BF.GT.AND R13, R6, RZ, PT ;  /* 0x000000ff060d720a */ /* 0x000fe20003804000 */
[----:B------:R-:W-:Y:S01]  /*0190*/  FMUL R4, R4, R11 ;  /* 0x0000000b04047220 */ /* 0x000fe20000400000 */
[----:B------:R-:W-:Y:S01]  /*01a0*/  FSET.BF.GT.AND R12, R7, RZ, PT ;  /* 0x000000ff070c720a */ /* 0x000fe20003804000 */
[----:B------:R-:W-:Y:S02]  /*01b0*/  FMUL R5, R5, R10 ;  /* 0x0000000a05057220 */ /* 0x000fe40000400000 */
[----:B------:R-:W-:-:S02]  /*01c0*/  FMUL R6, R6, R13 ;  /* 0x0000000d06067220 */ /* 0x000fc40000400000 */
[----:B------:R-:W-:-:S05]  /*01d0*/  FMUL R7, R7, R12 ;  /* 0x0000000c07077220 */ /* 0x000fca0000400000 */
[----:B------:R0:W-:Y:S02]  /*01e0*/  STG.E.128 desc[UR6][R8.64], R4 ;  /* 0x0000000408007986 */ /* 0x0001e4000c101d06 */
.L_x_1:
[----:B------:R-:W-:Y:S05]  /*01f0*/  BSYNC.RECONVERGENT B0 ;  /* 0x0000000000007941 */ /* 0x000fea0003800200 */
.L_x_0:
[----:B------:R-:W-:Y:S05]  /*0200*/  @P1 EXIT ;  /* 0x000000000000194d */ /* 0x000fea0003800000 */
[----:B------:R-:W1:Y:S08]  /*0210*/  LDC.64 R2, c[0x0][0x380] ;  /* 0x0000e000ff027b82 */ /* 0x000e700000000a00 */
[----:B0-----:R-:W0:Y:S01]  /*0220*/  LDC.64 R8, c[0x0][0x388] ;  /* 0x0000e200ff087b82 */ /* 0x001e220000000a00 */
[----:B-1----:R-:W-:-:S05]  /*0230*/  IMAD.WIDE R2, R0, 0x10, R2 ;  /* 0x0000001000027825 */ /* 0x002fca00078e0202 */
[----:B------:R-:W2:Y:S01]  /*0240*/  LDG.E.128.CONSTANT R4, desc[UR6][R2.64+0x200] ;  /* 0x0002000602047981 */ /* 0x000ea2000c1e9d00 */
[----:B0-----:R-:W-:Y:S01]  /*0250*/  IMAD.WIDE R8, R0, 0x10, R8 ;  /* 0x0000001000087825 */ /* 0x001fe200078e0208 */
        /* <DEDUP_REMOVED lines=8> */
[----:B------:R-:W-:Y:S01]  /*02e0*/  STG.E.128 desc[UR6][R8.64+0x200], R4 ;  /* 0x0002000408007986 */ /* 0x000fe2000c101d06 */
[----:B------:R-:W-:Y:S05]  /*02f0*/  EXIT ;  /* 0x000000000000794d */ /* 0x000fea0003800000 */
.L_x_2:
[----:B------:R-:W-:-:S00]  /*0300*/  BRA `(.L_x_2) ;  /* 0xfffffffc00fc7947 */ /* 0x000fc0000383ffff */
[----:B------:R-:W-:-:S00]  /*0310*/  NOP ;  /* 0x0000000000007918 */ /* 0x000fc00000000000 */
        /* <DEDUP_REMOVED lines=14> */
.L_x_3:


//--------------------- .nv.shared.reserved.0     --------------------------
	.section	.nv.shared.reserved.0,"aw",@nobits
	.weak		__nv_reservedSMEM_offset_0_alias
	.size		__nv_reservedSMEM_offset_0_alias, 0, 64
	.other		__nv_reservedSMEM_offset_0_alias,@"STO_CUDA_RESERVED_SHARED STV_DEFAULT"
__nv_reservedSMEM_offset_0_alias:
	.zero		0
	.zero		64


//--------------------- .nv.constant0._Z11relu_kernelPK6float4PS_i --------------------------
	.section	.nv.constant0._Z11relu_kernelPK6float4PS_i,"a",@progbits
	.sectionflags	@""
	.align	4
.nv.constant0._Z11relu_kernelPK6float4PS_i:
	.zero		916


//--------------------- SYMBOLS --------------------------

	.type		.nv.reservedSmem.offset0,@object
	.size		.nv.reservedSmem.offset0,0x4
